//
// Generated by NVIDIA NVVM Compiler
//
// Compiler Build ID: CL-36424714
// Cuda compilation tools, release 13.0, V13.0.88
// Based on NVVM 20.0.0
//

.version 9.0
.target sm_100
.address_size 64

	// .globl	_Z10matrix_mulPfS_S_

.visible .entry _Z10matrix_mulPfS_S_(
	.param .u64 .ptr .align 1 _Z10matrix_mulPfS_S__param_0,
	.param .u64 .ptr .align 1 _Z10matrix_mulPfS_S__param_1,
	.param .u64 .ptr .align 1 _Z10matrix_mulPfS_S__param_2
)
{
	.reg .pred 	%p<3>;
	.reg .b32 	%r<24>;
	.reg .b32 	%f<16>;
	.reg .b64 	%rd<26>;

	ld.param.u64 	%rd9, [_Z10matrix_mulPfS_S__param_0];
	ld.param.u64 	%rd11, [_Z10matrix_mulPfS_S__param_1];
	ld.param.u64 	%rd10, [_Z10matrix_mulPfS_S__param_2];
	cvta.to.global.u64 	%rd1, %rd11;
	mov.u32 	%r10, %ctaid.x;
	mov.u32 	%r11, %ntid.x;
	mov.u32 	%r12, %tid.x;
	mad.lo.s32 	%r1, %r10, %r11, %r12;
	setp.gt.s32 	%p1, %r1, 9999;
	@%p1 bra 	$L__BB0_4;
	mul.hi.s32 	%r14, %r1, 1374389535;
	shr.u32 	%r15, %r14, 31;
	shr.s32 	%r16, %r14, 5;
	add.s32 	%r17, %r16, %r15;
	mul.lo.s32 	%r21, %r17, 100;
	sub.s32 	%r22, %r1, %r21;
	add.s32 	%r18, %r22, 200;
	mul.wide.u32 	%rd12, %r18, 4;
	add.s64 	%rd25, %rd1, %rd12;
	add.s32 	%r19, %r22, 300;
	mul.wide.u32 	%rd13, %r19, 4;
	add.s64 	%rd24, %rd1, %rd13;
	cvta.to.global.u64 	%rd14, %rd9;
	add.s64 	%rd4, %rd14, 8;
	mov.f32 	%f15, 0f00000000;
	mov.b32 	%r23, 100;
$L__BB0_2:
	mul.wide.s32 	%rd15, %r22, 4;
	add.s64 	%rd16, %rd1, %rd15;
	mul.wide.s32 	%rd17, %r21, 4;
	add.s64 	%rd18, %rd4, %rd17;
	ld.global.f32 	%f4, [%rd18+-8];
	ld.global.f32 	%f5, [%rd16];
	fma.rn.f32 	%f6, %f4, %f5, %f15;
	ld.global.f32 	%f7, [%rd18+-4];
	add.s32 	%r20, %r22, 100;
	mul.wide.u32 	%rd19, %r20, 4;
	add.s64 	%rd20, %rd1, %rd19;
	ld.global.f32 	%f8, [%rd20];
	fma.rn.f32 	%f9, %f7, %f8, %f6;
	ld.global.f32 	%f10, [%rd18];
	ld.global.f32 	%f11, [%rd25];
	fma.rn.f32 	%f12, %f10, %f11, %f9;
	ld.global.f32 	%f13, [%rd18+4];
	ld.global.f32 	%f14, [%rd24];
	fma.rn.f32 	%f15, %f13, %f14, %f12;
	add.s32 	%r23, %r23, 400;
	add.s32 	%r22, %r22, 400;
	add.s64 	%rd25, %rd25, 1600;
	add.s64 	%rd24, %rd24, 1600;
	add.s32 	%r21, %r21, 4;
	setp.ne.s32 	%p2, %r23, 10100;
	@%p2 bra 	$L__BB0_2;
	cvta.to.global.u64 	%rd21, %rd10;
	mul.wide.s32 	%rd22, %r1, 4;
	add.s64 	%rd23, %rd21, %rd22;
	st.global.f32 	[%rd23], %f15;
$L__BB0_4:
	ret;

}


// ===== COMPILED SASS (sm_100) =====

	.target	sm_100

	.elftype	@"ET_EXEC"


//--------------------- .note.nv.tkinfo           --------------------------
	.section	.note.nv.tkinfo,"",@"SHT_NOTE"
	.sectionflags	@"SHF_NOTE_NV_TKINFO"
	.tkinfo
        /*0018*/ 	.word	0x00000002
        /*0030*/ 	.string	""
        /*0030*/ 	.string	"ptxas"
        /*0030*/ 	.string	"Cuda compilation tools, release 13.0, V13.0.88"
        /*0030*/ 	.string	"Build cuda_13.0.r13.0/compiler.36424714_0"
        /*0030*/ 	.string	"-arch sm_100 -m 64 "



//--------------------- .note.nv.cuinfo           --------------------------
	.section	.note.nv.cuinfo,"",@"SHT_NOTE"
	.sectionflags	@"SHF_NOTE_NV_CUINFO"
        /*0018*/ 	.short	0x0002
        /*001a*/ 	.short	0x0064
        /*001c*/ 	.short	0x0082
	.zero		2


//--------------------- .nv.info                  --------------------------
	.section	.nv.info,"",@"SHT_CUDA_INFO"
	.align	4


	//----- nvinfo : EIATTR_REGCOUNT
	.align		4
        /*0000*/ 	.byte	0x04, 0x2f
        /*0002*/ 	.short	(.L_1 - .L_0)
	.align		4
.L_0:
        /*0004*/ 	.word	index@(_Z10matrix_mulPfS_S_)
        /*0008*/ 	.word	0x00000020


	//----- nvinfo : EIATTR_FRAME_SIZE
	.align		4
.L_1:
        /*000c*/ 	.byte	0x04, 0x11
        /*000e*/ 	.short	(.L_3 - .L_2)
	.align		4
.L_2:
        /*0010*/ 	.word	index@(_Z10matrix_mulPfS_S_)
        /*0014*/ 	.word	0x00000000


	//----- nvinfo : EIATTR_MIN_STACK_SIZE
	.align		4
.L_3:
        /*0018*/ 	.byte	0x04, 0x12
        /*001a*/ 	.short	(.L_5 - .L_4)
	.align		4
.L_4:
        /*001c*/ 	.word	index@(_Z10matrix_mulPfS_S_)
        /*0020*/ 	.word	0x00000000
.L_5:


//--------------------- .nv.compat                --------------------------
	.section	.nv.compat,"",@"SHT_CUDA_COMPAT_INFO"
	.align	4
        /*0000*/ 	.byte	0x02, 0x09, 0x00, 0x00, 0x02, 0x02, 0x01, 0x00, 0x02, 0x05, 0x05, 0x00, 0x03, 0x07, 0x01, 0x01
        /*0010*/ 	.byte	0x02, 0x03, 0x00, 0x00, 0x02, 0x06, 0x01, 0x00, 0x04, 0x0b, 0x08, 0x00, 0x09, 0x00, 0x00, 0x00
        /*0020*/ 	.byte	0x00, 0x00, 0x00, 0x00


//--------------------- .nv.info._Z10matrix_mulPfS_S_ --------------------------
	.section	.nv.info._Z10matrix_mulPfS_S_,"",@"SHT_CUDA_INFO"
	.sectionflags	@""
	.align	4


	//----- nvinfo : EIATTR_CUDA_API_VERSION
	.align		4
        /*0000*/ 	.byte	0x04, 0x37
        /*0002*/ 	.short	(.L_7 - .L_6)
.L_6:
        /*0004*/ 	.word	0x00000082


	//----- nvinfo : EIATTR_KPARAM_INFO
	.align		4
.L_7:
        /*0008*/ 	.byte	0x04, 0x17
        /*000a*/ 	.short	(.L_9 - .L_8)
.L_8:
        /*000c*/ 	.word	0x00000000
        /*0010*/ 	.short	0x0002
        /*0012*/ 	.short	0x0010
        /*0014*/ 	.byte	0x00, 0xf5, 0x21, 0x00


	//----- nvinfo : EIATTR_KPARAM_INFO
	.align		4
.L_9:
        /*0018*/ 	.byte	0x04, 0x17
        /*001a*/ 	.short	(.L_11 - .L_10)
.L_10:
        /*001c*/ 	.word	0x00000000
        /*0020*/ 	.short	0x0001
        /*0022*/ 	.short	0x0008
        /*0024*/ 	.byte	0x00, 0xf5, 0x21, 0x00


	//----- nvinfo : EIATTR_KPARAM_INFO
	.align		4
.L_11:
        /*0028*/ 	.byte	0x04, 0x17
        /*002a*/ 	.short	(.L_13 - .L_12)
.L_12:
        /*002c*/ 	.word	0x00000000
        /*0030*/ 	.short	0x0000
        /*0032*/ 	.short	0x0000
        /*0034*/ 	.byte	0x00, 0xf5, 0x21, 0x00


	//----- nvinfo : EIATTR_SPARSE_MMA_MASK
	.align		4
.L_13:
        /*0038*/ 	.byte	0x03, 0x50
        /*003a*/ 	.short	0x0000


	//----- nvinfo : EIATTR_MAXREG_COUNT
	.align		4
        /*003c*/ 	.byte	0x03, 0x1b
        /*003e*/ 	.short	0x00ff


	//----- nvinfo : EIATTR_MERCURY_ISA_VERSION
	.align		4
        /*0040*/ 	.byte	0x03, 0x5f
        /*0042*/ 	.short	0x0101


	//----- nvinfo : EIATTR_VRC_CTA_INIT_COUNT
	.align		4
        /*0044*/ 	.byte	0x02, 0x4a
	.zero		1
	.zero		1


	//----- nvinfo : EIATTR_EXIT_INSTR_OFFSETS
	.align		4
        /*0048*/ 	.byte	0x04, 0x1c
        /*004a*/ 	.short	(.L_15 - .L_14)


	//   ....[0]....
.L_14:
        /*004c*/ 	.word	0x00000060


	//   ....[1]....
        /*0050*/ 	.word	0x00001da0


	//----- nvinfo : EIATTR_CBANK_PARAM_SIZE
	.align		4
.L_15:
        /*0054*/ 	.byte	0x03, 0x19
        /*0056*/ 	.short	0x0018


	//----- nvinfo : EIATTR_PARAM_CBANK
	.align		4
        /*0058*/ 	.byte	0x04, 0x0a
        /*005a*/ 	.short	(.L_17 - .L_16)
	.align		4
.L_16:
        /*005c*/ 	.word	index@(.nv.constant0._Z10matrix_mulPfS_S_)
        /*0060*/ 	.short	0x0380
        /*0062*/ 	.short	0x0018


	//----- nvinfo : EIATTR_SW_WAR
	.align		4
.L_17:
        /*0064*/ 	.byte	0x04, 0x36
        /*0066*/ 	.short	(.L_19 - .L_18)
.L_18:
        /*0068*/ 	.word	0x00000008
.L_19:


//--------------------- .nv.callgraph             --------------------------
	.section	.nv.callgraph,"",@"SHT_CUDA_CALLGRAPH"
	.align	4
	.sectionentsize	8
	.align		4
        /*0000*/ 	.word	0x00000000
	.align		4
        /*0004*/ 	.word	0xffffffff
	.align		4
        /*0008*/ 	.word	0x00000000
	.align		4
        /*000c*/ 	.word	0xfffffffe
	.align		4
        /*0010*/ 	.word	0x00000000
	.align		4
        /*0014*/ 	.word	0xfffffffd
	.align		4
        /*0018*/ 	.word	0x00000000
	.align		4
        /*001c*/ 	.word	0xfffffffc


//--------------------- .text._Z10matrix_mulPfS_S_ --------------------------
	.section	.text._Z10matrix_mulPfS_S_,"ax",@progbits
	.align	128
        .global         _Z10matrix_mulPfS_S_
        .type           _Z10matrix_mulPfS_S_,@function
        .size           _Z10matrix_mulPfS_S_,(.L_x_1 - _Z10matrix_mulPfS_S_)
        .other          _Z10matrix_mulPfS_S_,@"STO_CUDA_ENTRY STV_DEFAULT"
_Z10matrix_mulPfS_S_:
.text._Z10matrix_mulPfS_S_:
[----:B------:R-:W-:Y:S01]  /*0000*/  LDC R1, c[0x0][0x37c] ;  /* 0x0000df00ff017b82 */ /* 0x000fe20000000800 */
[----:B------:R-:W0:Y:S07]  /*0010*/  S2R R3, SR_TID.X ;  /* 0x0000000000037919 */ /* 0x000e2e0000002100 */
[----:B------:R-:W0:Y:S08]  /*0020*/  S2UR UR4, SR_CTAID.X ;  /* 0x00000000000479c3 */ /* 0x000e300000002500 */
[----:B------:R-:W0:Y:S02]  /*0030*/  LDC R0, c[0x0][0x360] ;  /* 0x0000d800ff007b82 */ /* 0x000e240000000800 */
[----:B0-----:R-:W-:-:S05]  /*0040*/  IMAD R0, R0, UR4, R3 ;  /* 0x0000000400007c24 */ /* 0x001fca000f8e0203 */
[----:B------:R-:W-:-:S13]  /*0050*/  ISETP.GT.AND P0, PT, R0, 0x270f, PT ;  /* 0x0000270f0000780c */ /* 0x000fda0003f04270 */
[----:B------:R-:W-:Y:S05]  /*0060*/  @P0 EXIT ;  /* 0x000000000000094d */ /* 0x000fea0003800000 */
[----:B------:R-:W0:Y:S01]  /*0070*/  LDCU.64 UR4, c[0x0][0x380] ;  /* 0x00007000ff0477ac */ /* 0x000e220008000a00 */
[----:B------:R-:W-:Y:S01]  /*0080*/  IMAD.HI R2, R0, 0x51eb851f, RZ ;  /* 0x51eb851f00027827 */ /* 0x000fe200078e02ff */
[----:B------:R-:W1:Y:S01]  /*0090*/  LDC.64 R16, c[0x0][0x388] ;  /* 0x0000e200ff107b82 */ /* 0x000e620000000a00 */
[----:B------:R-:W2:Y:S03]  /*00a0*/  LDCU.64 UR6, c[0x0][0x358] ;  /* 0x00006b00ff0677ac */ /* 0x000ea60008000a00 */
[----:B------:R-:W-:-:S04]  /*00b0*/  SHF.R.U32.HI R3, RZ, 0x1f, R2 ;  /* 0x0000001fff037819 */ /* 0x000fc80000011602 */
[----:B------:R-:W-:-:S05]  /*00c0*/  LEA.HI.SX32 R3, R2, R3, 0x1b ;  /* 0x0000000302037211 */ /* 0x000fca00078fdaff */
[----:B------:R-:W-:Y:S01]  /*00d0*/  IMAD R3, R3, 0x64, RZ ;  /* 0x0000006403037824 */ /* 0x000fe200078e02ff */
[----:B0-----:R-:W-:-:S04]  /*00e0*/  UIADD3 UR4, UP0, UPT, UR4, 0x8, URZ ;  /* 0x0000000804047890 */ /* 0x001fc8000ff1e0ff */
[----:B------:R-:W-:Y:S01]  /*00f0*/  IADD3 R2, PT, PT, R0, -R3, RZ ;  /* 0x8000000300027210 */ /* 0x000fe20007ffe0ff */
[----:B------:R-:W-:Y:S01]  /*0100*/  UIADD3.X UR5, UPT, UPT, URZ, UR5, URZ, UP0, !UPT ;  /* 0x00000005ff057290 */ /* 0x000fe200087fe4ff */
[----:B------:R-:W-:Y:S02]  /*0110*/  MOV R12, UR4 ;  /* 0x00000004000c7c02 */ /* 0x000fe40008000f00 */
[C---:B------:R-:W-:Y:S01]  /*0120*/  IADD3 R21, PT, PT, R2.reuse, 0x64, RZ ;  /* 0x0000006402157810 */ /* 0x040fe20007ffe0ff */
[C-C-:B-1----:R-:W-:Y:S02]  /*0130*/  IMAD.WIDE R4, R2.reuse, 0x4, R16.reuse ;  /* 0x0000000402047825 */ /* 0x142fe400078e0210 */
[----:B------:R-:W-:Y:S02]  /*0140*/  MOV R13, UR5 ;  /* 0x00000005000d7c02 */ /* 0x000fe40008000f00 */
[----:B------:R-:W-:Y:S01]  /*0150*/  IADD3 R15, PT, PT, R2, 0xc8, RZ ;  /* 0x000000c8020f7810 */ /* 0x000fe20007ffe0ff */
[----:B------:R-:W-:Y:S01]  /*0160*/  IMAD.WIDE.U32 R20, R21, 0x4, R16 ;  /* 0x0000000415147825 */ /* 0x000fe200078e0010 */
[----:B--2---:R0:W2:Y:S03]  /*0170*/  LDG.E R7, desc[UR6][R4.64] ;  /* 0x0000000604077981 */ /* 0x0040a6000c1e1900 */
[----:B------:R-:W-:Y:S01]  /*0180*/  IMAD.WIDE R22, R3, 0x4, R12 ;  /* 0x0000000403167825 */ /* 0x000fe200078e020c */
[----:B------:R1:W3:Y:S04]  /*0190*/  LDG.E R9, desc[UR6][R20.64] ;  /* 0x0000000614097981 */ /* 0x0002e8000c1e1900 */
[----:B------:R-:W2:Y:S01]  /*01a0*/  LDG.E R6, desc[UR6][R22.64+-0x8] ;  /* 0xfffff80616067981 */ /* 0x000ea2000c1e1900 */
[----:B------:R-:W-:-:S03]  /*01b0*/  IMAD.WIDE.U32 R14, R15, 0x4, R16 ;  /* 0x000000040f0e7825 */ /* 0x000fc600078e0010 */
[----:B------:R-:W3:Y:S04]  /*01c0*/  LDG.E R26, desc[UR6][R22.64+-0x4] ;  /* 0xfffffc06161a7981 */ /* 0x000ee8000c1e1900 */
[----:B------:R-:W4:Y:S04]  /*01d0*/  LDG.E R27, desc[UR6][R22.64] ;  /* 0x00000006161b7981 */ /* 0x000f28000c1e1900 */
[----:B------:R-:W4:Y:S01]  /*01e0*/  LDG.E R18, desc[UR6][R14.64] ;  /* 0x000000060e127981 */ /* 0x000f22000c1e1900 */
[C---:B------:R-:W-:Y:S02]  /*01f0*/  IADD3 R11, PT, PT, R2.reuse, 0x12c, RZ ;  /* 0x0000012c020b7810 */ /* 0x040fe40007ffe0ff */
[----:B------:R-:W-:Y:S01]  /*0200*/  IADD3 R25, PT, PT, R3, 0x4, RZ ;  /* 0x0000000403197810 */ /* 0x000fe20007ffe0ff */
[----:B------:R5:W4:Y:S02]  /*0210*/  LDG.E R8, desc[UR6][R22.64+0x4] ;  /* 0x0000040616087981 */ /* 0x000b24000c1e1900 */
[----:B------:R-:W-:Y:S01]  /*0220*/  IMAD.WIDE.U32 R10, R11, 0x4, R16 ;  /* 0x000000040b0a7825 */ /* 0x000fe200078e0010 */
[----:B0-----:R-:W-:-:S04]  /*0230*/  IADD3 R5, PT, PT, R2, 0x190, RZ ;  /* 0x0000019002057810 */ /* 0x001fc80007ffe0ff */
[----:B------:R-:W4:Y:S01]  /*0240*/  LDG.E R19, desc[UR6][R10.64] ;  /* 0x000000060a137981 */ /* 0x000f22000c1e1900 */
[----:B-1----:R-:W-:-:S04]  /*0250*/  IMAD.WIDE R20, R5, 0x4, R16 ;  /* 0x0000000405147825 */ /* 0x002fc800078e0210 */
[----:B------:R-:W-:Y:S01]  /*0260*/  IMAD.WIDE R24, R25, 0x4, R12 ;  /* 0x0000000419187825 */ /* 0x000fe200078e020c */
[----:B------:R-:W4:Y:S04]  /*0270*/  LDG.E R5, desc[UR6][R20.64] ;  /* 0x0000000614057981 */ /* 0x000f28000c1e1900 */
[----:B------:R-:W4:Y:S01]  /*0280*/  LDG.E R4, desc[UR6][R24.64+-0x8] ;  /* 0xfffff80618047981 */ /* 0x000f22000c1e1900 */
[----:B------:R-:W-:-:S05]  /*0290*/  IADD3 R29, PT, PT, R2, 0x1f4, RZ ;  /* 0x000001f4021d7810 */ /* 0x000fca0007ffe0ff */
[--C-:B------:R-:W-:Y:S01]  /*02a0*/  IMAD.WIDE.U32 R28, R29, 0x4, R16.reuse ;  /* 0x000000041d1c7825 */ /* 0x100fe200078e0010 */
[----:B-----5:R-:W-:Y:S01]  /*02b0*/  IADD3 R23, PT, PT, R2, 0x320, RZ ;  /* 0x0000032002177810 */ /* 0x020fe20007ffe0ff */
[----:B------:R-:W5:Y:S04]  /*02c0*/  LDG.E R20, desc[UR6][R24.64+0x4] ;  /* 0x0000040618147981 */ /* 0x000f68000c1e1900 */
[----:B------:R-:W-:Y:S01]  /*02d0*/  IMAD.WIDE R22, R23, 0x4, R16 ;  /* 0x0000000417167825 */ /* 0x000fe200078e0210 */
[----:B------:R-:W5:Y:S05]  /*02e0*/  LDG.E R21, desc[UR6][R10.64+0x640] ;  /* 0x000640060a157981 */ /* 0x000f6a000c1e1900 */
[----:B------:R-:W5:Y:S01]  /*02f0*/  LDG.E R22, desc[UR6][R22.64] ;  /* 0x0000000616167981 */ /* 0x000f62000c1e1900 */
[----:B--2---:R-:W-:-:S03]  /*0300*/  FFMA R7, R6, R7, RZ ;  /* 0x0000000706077223 */ /* 0x004fc600000000ff */
[----:B------:R-:W2:Y:S01]  /*0310*/  LDG.E R6, desc[UR6][R28.64] ;  /* 0x000000061c067981 */ /* 0x000ea2000c1e1900 */
[----:B---3--:R-:W-:-:S03]  /*0320*/  FFMA R26, R26, R9, R7 ;  /* 0x000000091a1a7223 */ /* 0x008fc60000000007 */
[----:B------:R-:W2:Y:S04]  /*0330*/  LDG.E R7, desc[UR6][R24.64+-0x4] ;  /* 0xfffffc0618077981 */ /* 0x000ea8000c1e1900 */
[----:B------:R0:W3:Y:S01]  /*0340*/  LDG.E R9, desc[UR6][R24.64] ;  /* 0x0000000618097981 */ /* 0x0000e2000c1e1900 */
[----:B----4-:R-:W-:Y:S01]  /*0350*/  FFMA R27, R27, R18, R26 ;  /* 0x000000121b1b7223 */ /* 0x010fe2000000001a */
[----:B------:R-:W-:Y:S02]  /*0360*/  IADD3 R26, PT, PT, R3, 0x8, RZ ;  /* 0x00000008031a7810 */ /* 0x000fe40007ffe0ff */
[----:B------:R-:W3:Y:S03]  /*0370*/  LDG.E R18, desc[UR6][R14.64+0x640] ;  /* 0x000640060e127981 */ /* 0x000ee6000c1e1900 */
[----:B0-----:R-:W-:-:S05]  /*0380*/  IMAD.WIDE R24, R26, 0x4, R12 ;  /* 0x000000041a187825 */ /* 0x001fca00078e020c */
[----:B------:R-:W4:Y:S01]  /*0390*/  LDG.E R29, desc[UR6][R24.64+-0x8] ;  /* 0xfffff806181d7981 */ /* 0x000f22000c1e1900 */
[----:B------:R-:W-:Y:S01]  /*03a0*/  FFMA R19, R8, R19, R27 ;  /* 0x0000001308137223 */ /* 0x000fe2000000001b */
[----:B------:R-:W-:Y:S02]  /*03b0*/  IADD3 R27, PT, PT, R2, 0x384, RZ ;  /* 0x00000384021b7810 */ /* 0x000fe40007ffe0ff */
[----:B------:R-:W4:Y:S03]  /*03c0*/  LDG.E R8, desc[UR6][R24.64+-0x4] ;  /* 0xfffffc0618087981 */ /* 0x000f26000c1e1900 */
[----:B------:R-:W-:-:S04]  /*03d0*/  IMAD.WIDE.U32 R26, R27, 0x4, R16 ;  /* 0x000000041b1a7825 */ /* 0x000fc800078e0010 */
[----:B------:R-:W-:Y:S02]  /*03e0*/  FFMA R28, R4, R5, R19 ;  /* 0x00000005041c7223 */ /* 0x000fe40000000013 */
[----:B------:R-:W4:Y:S04]  /*03f0*/  LDG.E R5, desc[UR6][R24.64] ;  /* 0x0000000618057981 */ /* 0x000f28000c1e1900 */
[----:B------:R0:W4:Y:S04]  /*0400*/  LDG.E R19, desc[UR6][R26.64] ;  /* 0x000000061a137981 */ /* 0x000128000c1e1900 */
[----:B------:R-:W4:Y:S01]  /*0410*/  LDG.E R4, desc[UR6][R14.64+0xc80] ;  /* 0x000c80060e047981 */ /* 0x000f22000c1e1900 */
[----:B------:R-:W-:-:S02]  /*0420*/  IADD3 R23, PT, PT, R3, 0xc, RZ ;  /* 0x0000000c03177810 */ /* 0x000fc40007ffe0ff */
[C---:B0-----:R-:W-:Y:S01]  /*0430*/  IADD3 R27, PT, PT, R2.reuse, 0x514, RZ ;  /* 0x00000514021b7810 */ /* 0x041fe20007ffe0ff */
[----:B--2---:R-:W-:Y:S01]  /*0440*/  FFMA R6, R7, R6, R28 ;  /* 0x0000000607067223 */ /* 0x004fe2000000001c */
[----:B------:R-:W-:-:S03]  /*0450*/  IADD3 R7, PT, PT, R2, 0x4b0, RZ ;  /* 0x000004b002077810 */ /* 0x000fc60007ffe0ff */
[----:B---3--:R-:W-:Y:S02]  /*0460*/  FFMA R9, R9, R18, R6 ;  /* 0x0000001209097223 */ /* 0x008fe40000000006 */
[----:B------:R-:W2:Y:S02]  /*0470*/  LDG.E R18, desc[UR6][R14.64+0x12c0] ;  /* 0x0012c0060e127981 */ /* 0x000ea4000c1e1900 */
[----:B-----5:R-:W-:Y:S01]  /*0480*/  FFMA R20, R20, R21, R9 ;  /* 0x0000001514147223 */ /* 0x020fe20000000009 */
[----:B------:R-:W-:Y:S01]  /*0490*/  IMAD.WIDE R6, R7, 0x4, R16 ;  /* 0x0000000407067825 */ /* 0x000fe200078e0210 */
[----:B------:R0:W3:Y:S03]  /*04a0*/  LDG.E R9, desc[UR6][R24.64+0x4] ;  /* 0x0000040618097981 */ /* 0x0000e6000c1e1900 */
[----:B----4-:R-:W-:Y:S01]  /*04b0*/  FFMA R21, R29, R22, R20 ;  /* 0x000000161d157223 */ /* 0x010fe20000000014 */
[----:B------:R-:W-:Y:S01]  /*04c0*/  IMAD.WIDE R28, R23, 0x4, R12 ;  /* 0x00000004171c7825 */ /* 0x000fe200078e020c */
[----:B------:R-:W3:Y:S03]  /*04d0*/  LDG.E R22, desc[UR6][R10.64+0xc80] ;  /* 0x000c80060a167981 */ /* 0x000ee6000c1e1900 */
[----:B0-----:R-:W-:Y:S01]  /*04e0*/  IMAD.WIDE.U32 R24, R27, 0x4, R16 ;  /* 0x000000041b187825 */ /* 0x001fe200078e0010 */
[----:B------:R-:W4:Y:S04]  /*04f0*/  LDG.E R23, desc[UR6][R6.64] ;  /* 0x0000000606177981 */ /* 0x000f28000c1e1900 */
[----:B------:R-:W4:Y:S04]  /*0500*/  LDG.E R26, desc[UR6][R28.64+-0x8] ;  /* 0xfffff8061c1a7981 */ /* 0x000f28000c1e1900 */
[----:B------:R-:W2:Y:S04]  /*0510*/  LDG.E R27, desc[UR6][R28.64] ;  /* 0x000000061c1b7981 */ /* 0x000ea8000c1e1900 */
[----:B------:R-:W5:Y:S04]  /*0520*/  LDG.E R6, desc[UR6][R24.64] ;  /* 0x0000000618067981 */ /* 0x000f68000c1e1900 */
[----:B------:R-:W5:Y:S01]  /*0530*/  LDG.E R7, desc[UR6][R28.64+-0x4] ;  /* 0xfffffc061c077981 */ /* 0x000f62000c1e1900 */
[----:B------:R-:W-:Y:S01]  /*0540*/  FFMA R20, R8, R19, R21 ;  /* 0x0000001308147223 */ /* 0x000fe20000000015 */
[----:B------:R-:W-:-:S02]  /*0550*/  IADD3 R21, PT, PT, R2, 0x640, RZ ;  /* 0x0000064002157810 */ /* 0x000fc40007ffe0ff */
[----:B------:R0:W2:Y:S04]  /*0560*/  LDG.E R8, desc[UR6][R28.64+0x4] ;  /* 0x000004061c087981 */ /* 0x0000a8000c1e1900 */
[----:B------:R-:W2:Y:S01]  /*0570*/  LDG.E R19, desc[UR6][R10.64+0x12c0] ;  /* 0x0012c0060a137981 */ /* 0x000ea2000c1e1900 */
[----:B0-----:R-:W-:Y:S01]  /*0580*/  FFMA R28, R5, R4, R20 ;  /* 0x00000004051c7223 */ /* 0x001fe20000000014 */
[----:B------:R-:W-:Y:S01]  /*0590*/  IADD3 R5, PT, PT, R3, 0x10, RZ ;  /* 0x0000001003057810 */ /* 0x000fe20007ffe0ff */
[----:B------:R-:W-:-:S04]  /*05a0*/  IMAD.WIDE R20, R21, 0x4, R16 ;  /* 0x0000000415147825 */ /* 0x000fc800078e0210 */
[----:B------:R-:W-:Y:S01]  /*05b0*/  IMAD.WIDE R24, R5, 0x4, R12 ;  /* 0x0000000405187825 */ /* 0x000fe200078e020c */
[----:B------:R0:W2:Y:S04]  /*05c0*/  LDG.E R4, desc[UR6][R20.64] ;  /* 0x0000000614047981 */ /* 0x0000a8000c1e1900 */
[----:B------:R-:W2:Y:S01]  /*05d0*/  LDG.E R5, desc[UR6][R24.64+-0x8] ;  /* 0xfffff80618057981 */ /* 0x000ea2000c1e1900 */
[----:B0-----:R-:W-:-:S03]  /*05e0*/  IADD3 R21, PT, PT, R3, 0x14, RZ ;  /* 0x0000001403157810 */ /* 0x001fc60007ffe0ff */
[----:B------:R-:W2:Y:S01]  /*05f0*/  LDG.E R20, desc[UR6][R24.64+0x4] ;  /* 0x0000040618147981 */ /* 0x000ea2000c1e1900 */
[----:B---3--:R-:W-:Y:S01]  /*0600*/  FFMA R9, R9, R22, R28 ;  /* 0x0000001609097223 */ /* 0x008fe2000000001c */
[----:B------:R-:W-:-:S05]  /*0610*/  IADD3 R22, PT, PT, R2, 0x6a4, RZ ;  /* 0x000006a402167810 */ /* 0x000fca0007ffe0ff */
[----:B------:R-:W-:-:S04]  /*0620*/  IMAD.WIDE.U32 R28, R22, 0x4, R16 ;  /* 0x00000004161c7825 */ /* 0x000fc800078e0010 */
[----:B----4-:R-:W-:Y:S01]  /*0630*/  FFMA R26, R26, R23, R9 ;  /* 0x000000171a1a7223 */ /* 0x010fe20000000009 */
[----:B------:R-:W-:Y:S01]  /*0640*/  IADD3 R23, PT, PT, R2, 0x7d0, RZ ;  /* 0x000007d002177810 */ /* 0x000fe20007ffe0ff */
[----:B------:R-:W3:Y:S02]  /*0650*/  LDG.E R9, desc[UR6][R24.64] ;  /* 0x0000000618097981 */ /* 0x000ee4000c1e1900 */
[----:B-----5:R-:W-:Y:S02]  /*0660*/  FFMA R26, R7, R6, R26 ;  /* 0x00000006071a7223 */ /* 0x020fe4000000001a */
[----:B------:R-:W4:Y:S04]  /*0670*/  LDG.E R6, desc[UR6][R28.64] ;  /* 0x000000061c067981 */ /* 0x000f28000c1e1900 */
[----:B------:R0:W4:Y:S01]  /*0680*/  LDG.E R7, desc[UR6][R24.64+-0x4] ;  /* 0xfffffc0618077981 */ /* 0x000122000c1e1900 */
[----:B--2---:R-:W-:-:S03]  /*0690*/  FFMA R27, R27, R18, R26 ;  /* 0x000000121b1b7223 */ /* 0x004fc6000000001a */
[----:B------:R-:W3:Y:S01]  /*06a0*/  LDG.E R18, desc[UR6][R14.64+0x1900] ;  /* 0x001900060e127981 */ /* 0x000ee2000c1e1900 */
[----:B------:R-:W-:-:S04]  /*06b0*/  IMAD.WIDE R22, R23, 0x4, R16 ;  /* 0x0000000417167825 */ /* 0x000fc800078e0210 */
[----:B0-----:R-:W-:Y:S02]  /*06c0*/  IMAD.WIDE R24, R21, 0x4, R12 ;  /* 0x0000000415187825 */ /* 0x001fe400078e020c */
[----:B------:R-:W2:Y:S04]  /*06d0*/  LDG.E R22, desc[UR6][R22.64] ;  /* 0x0000000616167981 */ /* 0x000ea8000c1e1900 */
[----:B------:R-:W5:Y:S04]  /*06e0*/  LDG.E R21, desc[UR6][R10.64+0x1900] ;  /* 0x001900060a157981 */ /* 0x000f68000c1e1900 */
[----:B------:R-:W2:Y:S01]  /*06f0*/  LDG.E R29, desc[UR6][R24.64+-0x8] ;  /* 0xfffff806181d7981 */ /* 0x000ea2000c1e1900 */
[----:B------:R-:W-:Y:S01]  /*0700*/  FFMA R8, R8, R19, R27 ;  /* 0x0000001308087223 */ /* 0x000fe2000000001b */
[----:B------:R-:W-:-:S02]  /*0710*/  IADD3 R27, PT, PT, R2, 0x834, RZ ;  /* 0x00000834021b7810 */ /* 0x000fc40007ffe0ff */
[----:B------:R-:W2:Y:S03]  /*0720*/  LDG.E R23, desc[UR6][R10.64+0x1f40] ;  /* 0x001f40060a177981 */ /* 0x000ea6000c1e1900 */
[----:B------:R-:W-:-:S04]  /*0730*/  IMAD.WIDE.U32 R26, R27, 0x4, R16 ;  /* 0x000000041b1a7825 */ /* 0x000fc800078e0010 */
[----:B------:R-:W-:Y:S02]  /*0740*/  FFMA R28, R5, R4, R8 ;  /* 0x00000004051c7223 */ /* 0x000fe40000000008 */
[----:B------:R-:W2:Y:S04]  /*0750*/  LDG.E R8, desc[UR6][R24.64+-0x4] ;  /* 0xfffffc0618087981 */ /* 0x000ea8000c1e1900 */
[----:B------:R0:W2:Y:S04]  /*0760*/  LDG.E R19, desc[UR6][R26.64] ;  /* 0x000000061a137981 */ /* 0x0000a8000c1e1900 */
[----:B------:R-:W2:Y:S04]  /*0770*/  LDG.E R5, desc[UR6][R24.64] ;  /* 0x0000000618057981 */ /* 0x000ea8000c1e1900 */
[----:B------:R-:W2:Y:S01]  /*0780*/  LDG.E R4, desc[UR6][R14.64+0x1f40] ;  /* 0x001f40060e047981 */ /* 0x000ea2000c1e1900 */
[----:B0-----:R-:W-:Y:S01]  /*0790*/  IADD3 R27, PT, PT, R2, 0x9c4, RZ ;  /* 0x000009c4021b7810 */ /* 0x001fe20007ffe0ff */
[----:B----4-:R-:W-:-:S04]  /*07a0*/  FFMA R6, R7, R6, R28 ;  /* 0x0000000607067223 */ /* 0x010fc8000000001c */
[----:B---3--:R-:W-:Y:S01]  /*07b0*/  FFMA R9, R9, R18, R6 ;  /* 0x0000001209097223 */ /* 0x008fe20000000006 */
[----:B------:R-:W-:Y:S01]  /*07c0*/  IADD3 R7, PT, PT, R2, 0x960, RZ ;  /* 0x0000096002077810 */ /* 0x000fe20007ffe0ff */
[----:B------:R0:W3:Y:S02]  /*07d0*/  LDG.E R18, desc[UR6][R24.64+0x4] ;  /* 0x0000040618127981 */ /* 0x0000e4000c1e1900 */
[----:B-----5:R-:W-:Y:S01]  /*07e0*/  FFMA R20, R20, R21, R9 ;  /* 0x0000001514147223 */ /* 0x020fe20000000009 */
[----:B------:R-:W-:Y:S01]  /*07f0*/  IADD3 R9, PT, PT, R3, 0x18, RZ ;  /* 0x0000001803097810 */ /* 0x000fe20007ffe0ff */
[----:B------:R-:W-:-:S04]  /*0800*/  IMAD.WIDE R6, R7, 0x4, R16 ;  /* 0x0000000407067825 */ /* 0x000fc800078e0210 */
[----:B--2---:R-:W-:Y:S01]  /*0810*/  FFMA R21, R29, R22, R20 ;  /* 0x000000161d157223 */ /* 0x004fe20000000014 */
[----:B------:R-:W-:Y:S01]  /*0820*/  IMAD.WIDE R28, R9, 0x4, R12 ;  /* 0x00000004091c7825 */ /* 0x000fe200078e020c */
[----:B------:R-:W2:Y:S03]  /*0830*/  LDG.E R22, desc[UR6][R6.64] ;  /* 0x0000000606167981 */ /* 0x000ea6000c1e1900 */
[----:B0-----:R-:W-:Y:S01]  /*0840*/  IMAD.WIDE.U32 R24, R27, 0x4, R16 ;  /* 0x000000041b187825 */ /* 0x001fe200078e0010 */
[----:B------:R-:W4:Y:S04]  /*0850*/  LDG.E R9, desc[UR6][R28.64+-0x4] ;  /* 0xfffffc061c097981 */ /* 0x000f28000c1e1900 */
[----:B------:R-:W2:Y:S04]  /*0860*/  LDG.E R27, desc[UR6][R28.64+-0x8] ;  /* 0xfffff8061c1b7981 */ /* 0x000ea8000c1e1900 */
[----:B------:R-:W4:Y:S04]  /*0870*/  LDG.E R6, desc[UR6][R24.64] ;  /* 0x0000000618067981 */ /* 0x000f28000c1e1900 */
[----:B------:R-:W5:Y:S04]  /*0880*/  LDG.E R26, desc[UR6][R28.64] ;  /* 0x000000061c1a7981 */ /* 0x000f68000c1e1900 */
[----:B------:R-:W5:Y:S01]  /*0890*/  LDG.E R7, desc[UR6][R14.64+0x2580] ;  /* 0x002580060e077981 */ /* 0x000f62000c1e1900 */
[----:B------:R-:W-:Y:S01]  /*08a0*/  FFMA R8, R8, R19, R21 ;  /* 0x0000001308087223 */ /* 0x000fe20000000015 */
[----:B------:R-:W-:-:S02]  /*08b0*/  IADD3 R21, PT, PT, R2, 0xaf0, RZ ;  /* 0x00000af002157810 */ /* 0x000fc40007ffe0ff */
[----:B------:R0:W5:Y:S03]  /*08c0*/  LDG.E R19, desc[UR6][R28.64+0x4] ;  /* 0x000004061c137981 */ /* 0x000166000c1e1900 */
[----:B------:R-:W-:-:S04]  /*08d0*/  IMAD.WIDE R20, R21, 0x4, R16 ;  /* 0x0000000415147825 */ /* 0x000fc800078e0210 */
[----:B0-----:R-:W-:Y:S01]  /*08e0*/  FFMA R29, R5, R4, R8 ;  /* 0x00000004051d7223 */ /* 0x001fe20000000008 */
[----:B------:R-:W-:Y:S01]  /*08f0*/  IADD3 R5, PT, PT, R3, 0x1c, RZ ;  /* 0x0000001c03057810 */ /* 0x000fe20007ffe0ff */
[----:B------:R-:W5:Y:S04]  /*0900*/  LDG.E R8, desc[UR6][R10.64+0x2580] ;  /* 0x002580060a087981 */ /* 0x000f68000c1e1900 */
[----:B------:R-:W-:Y:S02]  /*0910*/  IMAD.WIDE R24, R5, 0x4, R12 ;  /* 0x0000000405187825 */ /* 0x000fe400078e020c */
[----:B------:R0:W5:Y:S04]  /*0920*/  LDG.E R5, desc[UR6][R20.64] ;  /* 0x0000000614057981 */ /* 0x000168000c1e1900 */
[----:B------:R-:W5:Y:S01]  /*0930*/  LDG.E R4, desc[UR6][R24.64+-0x8] ;  /* 0xfffff80618047981 */ /* 0x000f62000c1e1900 */
[----:B0-----:R-:W-:-:S03]  /*0940*/  IADD3 R21, PT, PT, R3, 0x20, RZ ;  /* 0x0000002003157810 */ /* 0x001fc60007ffe0ff */
[----:B------:R-:W5:Y:S01]  /*0950*/  LDG.E R20, desc[UR6][R24.64+0x4] ;  /* 0x0000040618147981 */ /* 0x000f62000c1e1900 */
[----:B---3--:R-:W-:Y:S01]  /*0960*/  FFMA R18, R18, R23, R29 ;  /* 0x0000001712127223 */ /* 0x008fe2000000001d */
[----:B------:R-:W-:-:S05]  /*0970*/  IADD3 R23, PT, PT, R2, 0xb54, RZ ;  /* 0x00000b5402177810 */ /* 0x000fca0007ffe0ff */
[----:B------:R-:W-:Y:S01]  /*0980*/  IMAD.WIDE.U32 R28, R23, 0x4, R16 ;  /* 0x00000004171c7825 */ /* 0x000fe200078e0010 */
[----:B------:R-:W-:-:S03]  /*0990*/  IADD3 R23, PT, PT, R2, 0xc80, RZ ;  /* 0x00000c8002177810 */ /* 0x000fc60007ffe0ff */
[----:B--2---:R-:W-:-:S04]  /*09a0*/  FFMA R18, R27, R22, R18 ;  /* 0x000000161b127223 */ /* 0x004fc80000000012 */
[----:B----4-:R-:W-:Y:S02]  /*09b0*/  FFMA R9, R9, R6, R18 ;  /* 0x0000000609097223 */ /* 0x010fe40000000012 */
[----:B------:R-:W2:Y:S01]  /*09c0*/  LDG.E R6, desc[UR6][R28.64] ;  /* 0x000000061c067981 */ /* 0x000ea2000c1e1900 */
[----:B------:R-:W-:-:S03]  /*09d0*/  IMAD.WIDE R22, R23, 0x4, R16 ;  /* 0x0000000417167825 */ /* 0x000fc600078e0210 */
[----:B------:R-:W3:Y:S01]  /*09e0*/  LDG.E R18, desc[UR6][R14.64+0x2bc0] ;  /* 0x002bc0060e127981 */ /* 0x000ee2000c1e1900 */
[----:B-----5:R-:W-:-:S03]  /*09f0*/  FFMA R26, R26, R7, R9 ;  /* 0x000000071a1a7223 */ /* 0x020fc60000000009 */
[----:B------:R-:W2:Y:S04]  /*0a00*/  LDG.E R7, desc[UR6][R24.64+-0x4] ;  /* 0xfffffc0618077981 */ /* 0x000ea8000c1e1900 */
[----:B------:R0:W3:Y:S04]  /*0a10*/  LDG.E R9, desc[UR6][R24.64] ;  /* 0x0000000618097981 */ /* 0x0000e8000c1e1900 */
[----:B------:R-:W4:Y:S01]  /*0a20*/  LDG.E R22, desc[UR6][R22.64] ;  /* 0x0000000616167981 */ /* 0x000f22000c1e1900 */
[----:B0-----:R-:W-:-:S03]  /*0a30*/  IMAD.WIDE R24, R21, 0x4, R12 ;  /* 0x0000000415187825 */ /* 0x001fc600078e020c */
[----:B------:R-:W5:Y:S04]  /*0a40*/  LDG.E R21, desc[UR6][R10.64+0x2bc0] ;  /* 0x002bc0060a157981 */ /* 0x000f68000c1e1900 */
[----:B------:R-:W4:Y:S01]  /*0a50*/  LDG.E R29, desc[UR6][R24.64+-0x8] ;  /* 0xfffff806181d7981 */ /* 0x000f22000c1e1900 */
[----:B------:R-:W-:Y:S01]  /*0a60*/  IADD3 R27, PT, PT, R2, 0xce4, RZ ;  /* 0x00000ce4021b7810 */ /* 0x000fe20007ffe0ff */
[----:B------:R-:W-:Y:S02]  /*0a70*/  FFMA R19, R19, R8, R26 ;  /* 0x0000000813137223 */ /* 0x000fe4000000001a */
[----:B------:R-:W4:Y:S02]  /*0a80*/  LDG.E R8, desc[UR6][R24.64+-0x4] ;  /* 0xfffffc0618087981 */ /* 0x000f24000c1e1900 */
[----:B------:R-:W-:-:S04]  /*0a90*/  IMAD.WIDE.U32 R26, R27, 0x4, R16 ;  /* 0x000000041b1a7825 */ /* 0x000fc800078e0010 */
[----:B------:R-:W-:Y:S01]  /*0aa0*/  FFMA R28, R4, R5, R19 ;  /* 0x00000005041c7223 */ /* 0x000fe20000000013 */
[----:B------:R-:W4:Y:S04]  /*0ab0*/  LDG.E R23, desc[UR6][R10.64+0x3200] ;  /* 0x003200060a177981 */ /* 0x000f28000c1e1900 */
[----:B------:R0:W4:Y:S04]  /*0ac0*/  LDG.E R19, desc[UR6][R26.64] ;  /* 0x000000061a137981 */ /* 0x000128000c1e1900 */
[----:B------:R-:W4:Y:S04]  /*0ad0*/  LDG.E R5, desc[UR6][R24.64] ;  /* 0x0000000618057981 */ /* 0x000f28000c1e1900 */
[----:B------:R-:W4:Y:S01]  /*0ae0*/  LDG.E R4, desc[UR6][R14.64+0x3200] ;  /* 0x003200060e047981 */ /* 0x000f22000c1e1900 */
[----:B0-----:R-:W-:Y:S01]  /*0af0*/  IADD3 R27, PT, PT, R2, 0xe74, RZ ;  /* 0x00000e74021b7810 */ /* 0x001fe20007ffe0ff */
[----:B--2---:R-:W-:-:S04]  /*0b00*/  FFMA R6, R7, R6, R28 ;  /* 0x0000000607067223 */ /* 0x004fc8000000001c */
[----:B---3--:R-:W-:Y:S01]  /*0b10*/  FFMA R9, R9, R18, R6 ;  /* 0x0000001209097223 */ /* 0x008fe20000000006 */
[----:B------:R-:W-:Y:S01]  /*0b20*/  IADD3 R7, PT, PT, R2, 0xe10, RZ ;  /* 0x00000e1002077810 */ /* 0x000fe20007ffe0ff */
[----:B------:R0:W2:Y:S04]  /*0b30*/  LDG.E R18, desc[UR6][R24.64+0x4] ;  /* 0x0000040618127981 */ /* 0x0000a8000c1e1900 */
[----:B------:R-:W-:-:S04]  /*0b40*/  IMAD.WIDE R6, R7, 0x4, R16 ;  /* 0x0000000407067825 */ /* 0x000fc800078e0210 */
[----:B-----5:R-:W-:Y:S01]  /*0b50*/  FFMA R20, R20, R21, R9 ;  /* 0x0000001514147223 */ /* 0x020fe20000000009 */
[----:B------:R-:W-:-:S03]  /*0b60*/  IADD3 R9, PT, PT, R3, 0x24, RZ ;  /* 0x0000002403097810 */ /* 0x000fc60007ffe0ff */
[----:B----4-:R-:W-:Y:S02]  /*0b70*/  FFMA R21, R29, R22, R20 ;  /* 0x000000161d157223 */ /* 0x010fe40000000014 */
[----:B------:R-:W-:Y:S01]  /*0b80*/  IMAD.WIDE R28, R9, 0x4, R12 ;  /* 0x00000004091c7825 */ /* 0x000fe200078e020c */
[----:B------:R-:W3:Y:S03]  /*0b90*/  LDG.E R22, desc[UR6][R6.64] ;  /* 0x0000000606167981 */ /* 0x000ee6000c1e1900 */
[----:B0-----:R-:W-:Y:S01]  /*0ba0*/  IMAD.WIDE.U32 R24, R27, 0x4, R16 ;  /* 0x000000041b187825 */ /* 0x001fe200078e0010 */
[----:B------:R-:W4:Y:S04]  /*0bb0*/  LDG.E R9, desc[UR6][R28.64+-0x4] ;  /* 0xfffffc061c097981 */ /* 0x000f28000c1e1900 */
[----:B------:R-:W3:Y:S04]  /*0bc0*/  LDG.E R27, desc[UR6][R28.64+-0x8] ;  /* 0xfffff8061c1b7981 */ /* 0x000ee8000c1e1900 */
        /* <DEDUP_REMOVED lines=10> */
[----:B------:R-:W-:Y:S01]  /*0c70*/  IMAD.WIDE R24, R5, 0x4, R12 ;  /* 0x0000000405187825 */ /* 0x000fe200078e020c */
[----:B------:R0:W5:Y:S04]  /*0c80*/  LDG.E R4, desc[UR6][R20.64] ;  /* 0x0000000614047981 */ /* 0x000168000c1e1900 */
[----:B------:R-:W5:Y:S01]  /*0c90*/  LDG.E R5, desc[UR6][R24.64+-0x8] ;  /* 0xfffff80618057981 */ /* 0x000f62000c1e1900 */
[----:B0-----:R-:W-:-:S03]  /*0ca0*/  IADD3 R21, PT, PT, R3, 0x2c, RZ ;  /* 0x0000002c03157810 */ /* 0x001fc60007ffe0ff */
[----:B------:R-:W5:Y:S01]  /*0cb0*/  LDG.E R20, desc[UR6][R24.64+0x4] ;  /* 0x0000040618147981 */ /* 0x000f62000c1e1900 */
[----:B--2---:R-:W-:Y:S01]  /*0cc0*/  FFMA R18, R18, R23, R29 ;  /* 0x0000001712127223 */ /* 0x004fe2000000001d */
[----:B------:R-:W-:-:S05]  /*0cd0*/  IADD3 R23, PT, PT, R2, 0x1004, RZ ;  /* 0x0000100402177810 */ /* 0x000fca0007ffe0ff */
[----:B------:R-:W-:Y:S01]  /*0ce0*/  IMAD.WIDE.U32 R28, R23, 0x4, R16 ;  /* 0x00000004171c7825 */ /* 0x000fe200078e0010 */
[----:B------:R-:W-:-:S03]  /*0cf0*/  IADD3 R23, PT, PT, R2, 0x1130, RZ ;  /* 0x0000113002177810 */ /* 0x000fc60007ffe0ff */
[----:B---3--:R-:W-:-:S04]  /*0d00*/  FFMA R18, R27, R22, R18 ;  /* 0x000000161b127223 */ /* 0x008fc80000000012 */
[----:B----4-:R-:W-:Y:S02]  /*0d10*/  FFMA R9, R9, R6, R18 ;  /* 0x0000000609097223 */ /* 0x010fe40000000012 */
[----:B------:R-:W2:Y:S01]  /*0d20*/  LDG.E R6, desc[UR6][R28.64] ;  /* 0x000000061c067981 */ /* 0x000ea2000c1e1900 */
[----:B------:R-:W-:-:S03]  /*0d30*/  IMAD.WIDE R22, R23, 0x4, R16 ;  /* 0x0000000417167825 */ /* 0x000fc600078e0210 */
[----:B------:R-:W3:Y:S01]  /*0d40*/  LDG.E R18, desc[UR6][R14.64+0x3e80] ;  /* 0x003e80060e127981 */ /* 0x000ee2000c1e1900 */
[----:B-----5:R-:W-:-:S03]  /*0d50*/  FFMA R26, R26, R7, R9 ;  /* 0x000000071a1a7223 */ /* 0x020fc60000000009 */
[----:B------:R-:W2:Y:S04]  /*0d60*/  LDG.E R7, desc[UR6][R24.64+-0x4] ;  /* 0xfffffc0618077981 */ /* 0x000ea8000c1e1900 */
[----:B------:R0:W3:Y:S04]  /*0d70*/  LDG.E R9, desc[UR6][R24.64] ;  /* 0x0000000618097981 */ /* 0x0000e8000c1e1900 */
[----:B------:R1:W4:Y:S01]  /*0d80*/  LDG.E R22, desc[UR6][R22.64] ;  /* 0x0000000616167981 */ /* 0x000322000c1e1900 */
[----:B0-----:R-:W-:-:S03]  /*0d90*/  IMAD.WIDE R24, R21, 0x4, R12 ;  /* 0x0000000415187825 */ /* 0x001fc600078e020c */
[----:B------:R-:W5:Y:S04]  /*0da0*/  LDG.E R21, desc[UR6][R10.64+0x3e80] ;  /* 0x003e80060a157981 */ /* 0x000f68000c1e1900 */
[----:B------:R-:W4:Y:S01]  /*0db0*/  LDG.E R29, desc[UR6][R24.64+-0x8] ;  /* 0xfffff806181d7981 */ /* 0x000f22000c1e1900 */
[----:B------:R-:W-:Y:S01]  /*0dc0*/  IADD3 R27, PT, PT, R2, 0x1194, RZ ;  /* 0x00001194021b7810 */ /* 0x000fe20007ffe0ff */
[----:B------:R-:W-:-:S04]  /*0dd0*/  FFMA R8, R19, R8, R26 ;  /* 0x0000000813087223 */ /* 0x000fc8000000001a */
[----:B------:R-:W-:-:S04]  /*0de0*/  IMAD.WIDE.U32 R26, R27, 0x4, R16 ;  /* 0x000000041b1a7825 */ /* 0x000fc800078e0010 */
[----:B------:R-:W-:Y:S02]  /*0df0*/  FFMA R28, R5, R4, R8 ;  /* 0x00000004051c7223 */ /* 0x000fe40000000008 */
[----:B------:R-:W4:Y:S04]  /*0e00*/  LDG.E R8, desc[UR6][R24.64+-0x4] ;  /* 0xfffffc0618087981 */ /* 0x000f28000c1e1900 */
[----:B------:R0:W4:Y:S04]  /*0e10*/  LDG.E R19, desc[UR6][R26.64] ;  /* 0x000000061a137981 */ /* 0x000128000c1e1900 */
[----:B------:R-:W4:Y:S04]  /*0e20*/  LDG.E R5, desc[UR6][R24.64] ;  /* 0x0000000618057981 */ /* 0x000f28000c1e1900 */
[----:B------:R-:W4:Y:S01]  /*0e30*/  LDG.E R4, desc[UR6][R14.64+0x44c0] ;  /* 0x0044c0060e047981 */ /* 0x000f22000c1e1900 */
[----:B-1----:R-:W-:-:S02]  /*0e40*/  IADD3 R23, PT, PT, R3, 0x30, RZ ;  /* 0x0000003003177810 */ /* 0x002fc40007ffe0ff */
[----:B0-----:R-:W-:Y:S01]  /*0e50*/  IADD3 R27, PT, PT, R2, 0x1324, RZ ;  /* 0x00001324021b7810 */ /* 0x001fe20007ffe0ff */
[----:B--2---:R-:W-:-:S04]  /*0e60*/  FFMA R6, R7, R6, R28 ;  /* 0x0000000607067223 */ /* 0x004fc8000000001c */
[----:B---3--:R-:W-:Y:S01]  /*0e70*/  FFMA R9, R9, R18, R6 ;  /* 0x0000001209097223 */ /* 0x008fe20000000006 */
[----:B------:R-:W-:Y:S01]  /*0e80*/  IADD3 R7, PT, PT, R2, 0x12c0, RZ ;  /* 0x000012c002077810 */ /* 0x000fe20007ffe0ff */
[----:B------:R-:W2:Y:S04]  /*0e90*/  LDG.E R18, desc[UR6][R14.64+0x4b00] ;  /* 0x004b00060e127981 */ /* 0x000ea8000c1e1900 */
[----:B------:R-:W-:-:S04]  /*0ea0*/  IMAD.WIDE R6, R7, 0x4, R16 ;  /* 0x0000000407067825 */ /* 0x000fc800078e0210 */
[----:B-----5:R-:W-:Y:S02]  /*0eb0*/  FFMA R20, R20, R21, R9 ;  /* 0x0000001514147223 */ /* 0x020fe40000000009 */
[----:B------:R0:W3:Y:S02]  /*0ec0*/  LDG.E R9, desc[UR6][R24.64+0x4] ;  /* 0x0000040618097981 */ /* 0x0000e4000c1e1900 */
[----:B----4-:R-:W-:Y:S01]  /*0ed0*/  FFMA R21, R29, R22, R20 ;  /* 0x000000161d157223 */ /* 0x010fe20000000014 */
[----:B------:R-:W-:Y:S01]  /*0ee0*/  IMAD.WIDE R28, R23, 0x4, R12 ;  /* 0x00000004171c7825 */ /* 0x000fe200078e020c */
[----:B------:R-:W3:Y:S04]  /*0ef0*/  LDG.E R22, desc[UR6][R10.64+0x44c0] ;  /* 0x0044c0060a167981 */ /* 0x000ee8000c1e1900 */
[----:B------:R-:W4:Y:S01]  /*0f00*/  LDG.E R23, desc[UR6][R6.64] ;  /* 0x0000000606177981 */ /* 0x000f22000c1e1900 */
[----:B0-----:R-:W-:-:S03]  /*0f10*/  IMAD.WIDE.U32 R24, R27, 0x4, R16 ;  /* 0x000000041b187825 */ /* 0x001fc600078e0010 */
        /* <DEDUP_REMOVED lines=25> */
[----:B--2---:R-:W-:Y:S01]  /*10b0*/  FFMA R27, R27, R18, R26 ;  /* 0x000000121b1b7223 */ /* 0x004fe2000000001a */
[----:B------:R-:W-:-:S02]  /*10c0*/  IMAD.WIDE R22, R23, 0x4, R16 ;  /* 0x0000000417167825 */ /* 0x000fc400078e0210 */
[----:B------:R-:W3:Y:S04]  /*10d0*/  LDG.E R18, desc[UR6][R14.64+0x5140] ;  /* 0x005140060e127981 */ /* 0x000ee8000c1e1900 */
[----:B------:R1:W2:Y:S01]  /*10e0*/  LDG.E R22, desc[UR6][R22.64] ;  /* 0x0000000616167981 */ /* 0x0002a2000c1e1900 */
[----:B0-----:R-:W-:-:S03]  /*10f0*/  IMAD.WIDE R24, R21, 0x4, R12 ;  /* 0x0000000415187825 */ /* 0x001fc600078e020c */
[----:B------:R-:W5:Y:S04]  /*1100*/  LDG.E R21, desc[UR6][R10.64+0x5140] ;  /* 0x005140060a157981 */ /* 0x000f68000c1e1900 */
[----:B------:R-:W2:Y:S01]  /*1110*/  LDG.E R29, desc[UR6][R24.64+-0x8] ;  /* 0xfffff806181d7981 */ /* 0x000ea2000c1e1900 */
[----:B------:R-:W-:Y:S01]  /*1120*/  FFMA R8, R8, R19, R27 ;  /* 0x0000001308087223 */ /* 0x000fe2000000001b */
[----:B------:R-:W-:-:S05]  /*1130*/  IADD3 R27, PT, PT, R2, 0x1644, RZ ;  /* 0x00001644021b7810 */ /* 0x000fca0007ffe0ff */
[----:B------:R-:W-:-:S04]  /*1140*/  IMAD.WIDE.U32 R26, R27, 0x4, R16 ;  /* 0x000000041b1a7825 */ /* 0x000fc800078e0010 */
[----:B------:R-:W-:Y:S02]  /*1150*/  FFMA R28, R5, R4, R8 ;  /* 0x00000004051c7223 */ /* 0x000fe40000000008 */
[----:B------:R-:W2:Y:S04]  /*1160*/  LDG.E R8, desc[UR6][R24.64+-0x4] ;  /* 0xfffffc0618087981 */ /* 0x000ea8000c1e1900 */
[----:B------:R0:W2:Y:S04]  /*1170*/  LDG.E R19, desc[UR6][R26.64] ;  /* 0x000000061a137981 */ /* 0x0000a8000c1e1900 */
[----:B------:R-:W2:Y:S04]  /*1180*/  LDG.E R5, desc[UR6][R24.64] ;  /* 0x0000000618057981 */ /* 0x000ea8000c1e1900 */
[----:B------:R-:W2:Y:S01]  /*1190*/  LDG.E R4, desc[UR6][R14.64+0x5780] ;  /* 0x005780060e047981 */ /* 0x000ea2000c1e1900 */
[----:B-1----:R-:W-:Y:S01]  /*11a0*/  IADD3 R23, PT, PT, R2, 0x1770, RZ ;  /* 0x0000177002177810 */ /* 0x002fe20007ffe0ff */
[----:B----4-:R-:W-:-:S04]  /*11b0*/  FFMA R6, R7, R6, R28 ;  /* 0x0000000607067223 */ /* 0x010fc8000000001c */
[----:B---3--:R-:W-:Y:S01]  /*11c0*/  FFMA R9, R9, R18, R6 ;  /* 0x0000001209097223 */ /* 0x008fe20000000006 */
[----:B------:R-:W-:Y:S01]  /*11d0*/  IADD3 R7, PT, PT, R3, 0x3c, RZ ;  /* 0x0000003c03077810 */ /* 0x000fe20007ffe0ff */
[----:B------:R1:W3:Y:S04]  /*11e0*/  LDG.E R6, desc[UR6][R24.64+0x4] ;  /* 0x0000040618067981 */ /* 0x0002e8000c1e1900 */
[----:B------:R-:W4:Y:S01]  /*11f0*/  LDG.E R18, desc[UR6][R14.64+0x5dc0] ;  /* 0x005dc0060e127981 */ /* 0x000f22000c1e1900 */
[----:B-----5:R-:W-:Y:S01]  /*1200*/  FFMA R20, R20, R21, R9 ;  /* 0x0000001514147223 */ /* 0x020fe20000000009 */
[----:B0-----:R-:W-:Y:S02]  /*1210*/  IMAD.WIDE R26, R7, 0x4, R12 ;  /* 0x00000004071a7825 */ /* 0x001fe400078e020c */
[----:B------:R-:W3:Y:S02]  /*1220*/  LDG.E R7, desc[UR6][R10.64+0x5780] ;  /* 0x005780060a077981 */ /* 0x000ee4000c1e1900 */
[----:B--2---:R-:W-:Y:S01]  /*1230*/  FFMA R21, R29, R22, R20 ;  /* 0x000000161d157223 */ /* 0x004fe20000000014 */
[--C-:B------:R-:W-:Y:S01]  /*1240*/  IMAD.WIDE R22, R23, 0x4, R16.reuse ;  /* 0x0000000417167825 */ /* 0x100fe200078e0210 */
[----:B------:R-:W-:Y:S01]  /*1250*/  IADD3 R9, PT, PT, R2, 0x17d4, RZ ;  /* 0x000017d402097810 */ /* 0x000fe20007ffe0ff */
[----:B------:R-:W2:Y:S04]  /*1260*/  LDG.E R28, desc[UR6][R26.64+-0x8] ;  /* 0xfffff8061a1c7981 */ /* 0x000ea8000c1e1900 */
[----:B------:R-:W2:Y:S01]  /*1270*/  LDG.E R23, desc[UR6][R22.64] ;  /* 0x0000000616177981 */ /* 0x000ea2000c1e1900 */
[----:B-1----:R-:W-:-:S03]  /*1280*/  IMAD.WIDE.U32 R24, R9, 0x4, R16 ;  /* 0x0000000409187825 */ /* 0x002fc600078e0010 */
[----:B------:R-:W4:Y:S04]  /*1290*/  LDG.E R29, desc[UR6][R26.64] ;  /* 0x000000061a1d7981 */ /* 0x000f28000c1e1900 */
[----:B------:R-:W5:Y:S04]  /*12a0*/  LDG.E R9, desc[UR6][R24.64] ;  /* 0x0000000618097981 */ /* 0x000f68000c1e1900 */
[----:B------:R-:W5:Y:S01]  /*12b0*/  LDG.E R22, desc[UR6][R26.64+-0x4] ;  /* 0xfffffc061a167981 */ /* 0x000f62000c1e1900 */
[----:B------:R-:W-:Y:S01]  /*12c0*/  FFMA R20, R8, R19, R21 ;  /* 0x0000001308147223 */ /* 0x000fe20000000015 */
[----:B------:R-:W-:-:S02]  /*12d0*/  IADD3 R21, PT, PT, R2, 0x1900, RZ ;  /* 0x0000190002157810 */ /* 0x000fc40007ffe0ff */
[----:B------:R0:W4:Y:S04]  /*12e0*/  LDG.E R8, desc[UR6][R26.64+0x4] ;  /* 0x000004061a087981 */ /* 0x000128000c1e1900 */
[----:B------:R-:W4:Y:S01]  /*12f0*/  LDG.E R19, desc[UR6][R10.64+0x5dc0] ;  /* 0x005dc0060a137981 */ /* 0x000f22000c1e1900 */
[----:B0-----:R-:W-:Y:S01]  /*1300*/  FFMA R27, R5, R4, R20 ;  /* 0x00000004051b7223 */ /* 0x001fe20000000014 */
[----:B------:R-:W-:Y:S01]  /*1310*/  IADD3 R5, PT, PT, R3, 0x40, RZ ;  /* 0x0000004003057810 */ /* 0x000fe20007ffe0ff */
[----:B------:R-:W-:-:S04]  /*1320*/  IMAD.WIDE R20, R21, 0x4, R16 ;  /* 0x0000000415147825 */ /* 0x000fc800078e0210 */
[----:B------:R-:W-:Y:S02]  /*1330*/  IMAD.WIDE R24, R5, 0x4, R12 ;  /* 0x0000000405187825 */ /* 0x000fe400078e020c */
[----:B------:R-:W4:Y:S04]  /*1340*/  LDG.E R5, desc[UR6][R20.64] ;  /* 0x0000000614057981 */ /* 0x000f28000c1e1900 */
[----:B------:R-:W4:Y:S04]  /*1350*/  LDG.E R4, desc[UR6][R24.64+-0x8] ;  /* 0xfffff80618047981 */ /* 0x000f28000c1e1900 */
[----:B------:R-:W4:Y:S04]  /*1360*/  LDG.E R20, desc[UR6][R24.64+0x4] ;  /* 0x0000040618147981 */ /* 0x000f28000c1e1900 */
[----:B------:R-:W4:Y:S01]  /*1370*/  LDG.E R21, desc[UR6][R10.64+0x6400] ;  /* 0x006400060a157981 */ /* 0x000f22000c1e1900 */
[----:B---3--:R-:W-:Y:S01]  /*1380*/  FFMA R7, R6, R7, R27 ;  /* 0x0000000706077223 */ /* 0x008fe2000000001b */
[----:B------:R-:W-:-:S03]  /*1390*/  IADD3 R6, PT, PT, R2, 0x1964, RZ ;  /* 0x0000196402067810 */ /* 0x000fc60007ffe0ff */
[----:B--2---:R-:W-:Y:S02]  /*13a0*/  FFMA R23, R28, R23, R7 ;  /* 0x000000171c177223 */ /* 0x004fe40000000007 */
[----:B------:R-:W-:Y:S01]  /*13b0*/  IMAD.WIDE.U32 R6, R6, 0x4, R16 ;  /* 0x0000000406067825 */ /* 0x000fe200078e0010 */
[----:B------:R-:W-:-:S05]  /*13c0*/  IADD3 R27, PT, PT, R3, 0x44, RZ ;  /* 0x00000044031b7810 */ /* 0x000fca0007ffe0ff */
[----:B------:R-:W2:Y:S01]  /*13d0*/  LDG.E R6, desc[UR6][R6.64] ;  /* 0x0000000606067981 */ /* 0x000ea2000c1e1900 */
[----:B-----5:R-:W-:Y:S01]  /*13e0*/  FFMA R22, R22, R9, R23 ;  /* 0x0000000916167223 */ /* 0x020fe20000000017 */
[----:B------:R-:W-:Y:S02]  /*13f0*/  IADD3 R23, PT, PT, R2, 0x1a90, RZ ;  /* 0x00001a9002177810 */ /* 0x000fe40007ffe0ff */
[----:B------:R-:W3:Y:S04]  /*1400*/  LDG.E R9, desc[UR6][R24.64] ;  /* 0x0000000618097981 */ /* 0x000ee8000c1e1900 */
[----:B------:R0:W2:Y:S01]  /*1410*/  LDG.E R7, desc[UR6][R24.64+-0x4] ;  /* 0xfffffc0618077981 */ /* 0x0000a2000c1e1900 */
[----:B----4-:R-:W-:Y:S01]  /*1420*/  FFMA R29, R29, R18, R22 ;  /* 0x000000121d1d7223 */ /* 0x010fe20000000016 */
[----:B------:R-:W-:-:S02]  /*1430*/  IMAD.WIDE R22, R23, 0x4, R16 ;  /* 0x0000000417167825 */ /* 0x000fc400078e0210 */
[----:B------:R-:W3:Y:S02]  /*1440*/  LDG.E R18, desc[UR6][R14.64+0x6400] ;  /* 0x006400060e127981 */ /* 0x000ee4000c1e1900 */
[----:B------:R-:W-:Y:S02]  /*1450*/  IMAD.WIDE R26, R27, 0x4, R12 ;  /* 0x000000041b1a7825 */ /* 0x000fe400078e020c */
[----:B------:R1:W4:Y:S04]  /*1460*/  LDG.E R22, desc[UR6][R22.64] ;  /* 0x0000000616167981 */ /* 0x000328000c1e1900 */
[----:B------:R-:W4:Y:S01]  /*1470*/  LDG.E R25, desc[UR6][R26.64+-0x8] ;  /* 0xfffff8061a197981 */ /* 0x000f22000c1e1900 */
[----:B------:R-:W-:Y:S01]  /*1480*/  FFMA R19, R8, R19, R29 ;  /* 0x0000001308137223 */ /* 0x000fe2000000001d */
[----:B------:R-:W-:-:S02]  /*1490*/  IADD3 R29, PT, PT, R2, 0x1af4, RZ ;  /* 0x00001af4021d7810 */ /* 0x000fc40007ffe0ff */
[----:B------:R-:W5:Y:S03]  /*14a0*/  LDG.E R8, desc[UR6][R14.64+0x6a40] ;  /* 0x006a40060e087981 */ /* 0x000f66000c1e1900 */
[----:B------:R-:W-:-:S04]  /*14b0*/  IMAD.WIDE.U32 R28, R29, 0x4, R16 ;  /* 0x000000041d1c7825 */ /* 0x000fc800078e0010 */
[----:B0-----:R-:W-:Y:S02]  /*14c0*/  FFMA R24, R4, R5, R19 ;  /* 0x0000000504187223 */ /* 0x001fe40000000013 */
[----:B------:R-:W5:Y:S04]  /*14d0*/  LDG.E R4, desc[UR6][R26.64+-0x4] ;  /* 0xfffffc061a047981 */ /* 0x000f68000c1e1900 */
[----:B------:R0:W5:Y:S04]  /*14e0*/  LDG.E R5, desc[UR6][R28.64] ;  /* 0x000000061c057981 */ /* 0x000168000c1e1900 */
[----:B------:R-:W5:Y:S01]  /*14f0*/  LDG.E R19, desc[UR6][R26.64] ;  /* 0x000000061a137981 */ /* 0x000f62000c1e1900 */
[----:B-1----:R-:W-:Y:S01]  /*1500*/  IADD3 R23, PT, PT, R2, 0x1c20, RZ ;  /* 0x00001c2002177810 */ /* 0x002fe20007ffe0ff */
[----:B--2---:R-:W-:-:S04]  /*1510*/  FFMA R6, R7, R6, R24 ;  /* 0x0000000607067223 */ /* 0x004fc80000000018 */
[----:B---3--:R-:W-:Y:S01]  /*1520*/  FFMA R9, R9, R18, R6 ;  /* 0x0000001209097223 */ /* 0x008fe20000000006 */
[----:B------:R-:W-:-:S03]  /*1530*/  IADD3 R7, PT, PT, R3, 0x48, RZ ;  /* 0x0000004803077810 */ /* 0x000fc60007ffe0ff */
[----:B------:R-:W-:Y:S01]  /*1540*/  FFMA R6, R20, R21, R9 ;  /* 0x0000001514067223 */ /* 0x000fe20000000009 */
[----:B------:R-:W-:Y:S01]  /*1550*/  IADD3 R9, PT, PT, R2, 0x1c84, RZ ;  /* 0x00001c8402097810 */ /* 0x000fe20007ffe0ff */
[----:B0-----:R-:W-:Y:S01]  /*1560*/  IMAD.WIDE R28, R7, 0x4, R12 ;  /* 0x00000004071c7825 */ /* 0x001fe200078e020c */
[----:B------:R0:W2:Y:S03]  /*1570*/  LDG.E R20, desc[UR6][R26.64+0x4] ;  /* 0x000004061a147981 */ /* 0x0000a6000c1e1900 */
[----:B----4-:R-:W-:Y:S01]  /*1580*/  FFMA R25, R25, R22, R6 ;  /* 0x0000001619197223 */ /* 0x010fe20000000006 */
[--C-:B------:R-:W-:Y:S01]  /*1590*/  IMAD.WIDE R22, R23, 0x4, R16.reuse ;  /* 0x0000000417167825 */ /* 0x100fe200078e0210 */
[----:B------:R-:W2:Y:S04]  /*15a0*/  LDG.E R21, desc[UR6][R10.64+0x6a40] ;  /* 0x006a40060a157981 */ /* 0x000ea8000c1e1900 */
[----:B------:R-:W3:Y:S01]  /*15b0*/  LDG.E R24, desc[UR6][R28.64+-0x8] ;  /* 0xfffff8061c187981 */ /* 0x000ee2000c1e1900 */
[----:B0-----:R-:W-:-:S03]  /*15c0*/  IMAD.WIDE.U32 R26, R9, 0x4, R16 ;  /* 0x00000004091a7825 */ /* 0x001fc600078e0010 */
[----:B------:R-:W3:Y:S04]  /*15d0*/  LDG.E R23, desc[UR6][R22.64] ;  /* 0x0000000616177981 */ /* 0x000ee8000c1e1900 */
[----:B------:R-:W4:Y:S04]  /*15e0*/  LDG.E R9, desc[UR6][R26.64] ;  /* 0x000000061a097981 */ /* 0x000f28000c1e1900 */
[----:B------:R-:W4:Y:S04]  /*15f0*/  LDG.E R6, desc[UR6][R28.64] ;  /* 0x000000061c067981 */ /* 0x000f28000c1e1900 */
[----:B------:R-:W4:Y:S01]  /*1600*/  LDG.E R22, desc[UR6][R28.64+-0x4] ;  /* 0xfffffc061c167981 */ /* 0x000f22000c1e1900 */
[----:B-----5:R-:W-:-:S03]  /*1610*/  FFMA R18, R4, R5, R25 ;  /* 0x0000000504127223 */ /* 0x020fc60000000019 */
[----:B------:R-:W5:Y:S04]  /*1620*/  LDG.E R7, desc[UR6][R14.64+0x7080] ;  /* 0x007080060e077981 */ /* 0x000f68000c1e1900 */
[----:B------:R0:W5:Y:S04]  /*1630*/  LDG.E R4, desc[UR6][R28.64+0x4] ;  /* 0x000004061c047981 */ /* 0x000168000c1e1900 */
[----:B------:R-:W5:Y:S01]  /*1640*/  LDG.E R5, desc[UR6][R10.64+0x7080] ;  /* 0x007080060a057981 */ /* 0x000f62000c1e1900 */
[----:B------:R-:W-:Y:S01]  /*1650*/  IADD3 R25, PT, PT, R3, 0x4c, RZ ;  /* 0x0000004c03197810 */ /* 0x000fe20007ffe0ff */
[----:B0-----:R-:W-:Y:S01]  /*1660*/  FFMA R29, R19, R8, R18 ;  /* 0x00000008131d7223 */ /* 0x001fe20000000012 */
[----:B------:R-:W-:-:S03]  /*1670*/  IADD3 R19, PT, PT, R2, 0x1db0, RZ ;  /* 0x00001db002137810 */ /* 0x000fc60007ffe0ff */
[----:B------:R-:W-:-:S04]  /*1680*/  IMAD.WIDE R26, R25, 0x4, R12 ;  /* 0x00000004191a7825 */ /* 0x000fc800078e020c */
[----:B------:R-:W-:Y:S01]  /*1690*/  IMAD.WIDE R18, R19, 0x4, R16 ;  /* 0x0000000413127825 */ /* 0x000fe200078e0210 */
[----:B------:R-:W5:Y:S04]  /*16a0*/  LDG.E R25, desc[UR6][R26.64+-0x8] ;  /* 0xfffff8061a197981 */ /* 0x000f68000c1e1900 */
[----:B------:R0:W5:Y:S02]  /*16b0*/  LDG.E R8, desc[UR6][R18.64] ;  /* 0x0000000612087981 */ /* 0x000164000c1e1900 */
[----:B0-----:R-:W-:-:S05]  /*16c0*/  IADD3 R19, PT, PT, R3, 0x50, RZ ;  /* 0x0000005003137810 */ /* 0x001fca0007ffe0ff */
[----:B------:R-:W-:-:S04]  /*16d0*/  IMAD.WIDE R18, R19, 0x4, R12 ;  /* 0x0000000413127825 */ /* 0x000fc800078e020c */
[----:B--2---:R-:W-:Y:S01]  /*16e0*/  FFMA R21, R20, R21, R29 ;  /* 0x0000001514157223 */ /* 0x004fe2000000001d */
[----:B------:R-:W-:-:S03]  /*16f0*/  IADD3 R20, PT, PT, R2, 0x1e14, RZ ;  /* 0x00001e1402147810 */ /* 0x000fc60007ffe0ff */
[----:B---3--:R-:W-:Y:S02]  /*1700*/  FFMA R23, R24, R23, R21 ;  /* 0x0000001718177223 */ /* 0x008fe40000000015 */
[----:B------:R-:W-:Y:S01]  /*1710*/  IMAD.WIDE.U32 R20, R20, 0x4, R16 ;  /* 0x0000000414147825 */ /* 0x000fe200078e0010 */
[----:B------:R-:W-:-:S04]  /*1720*/  IADD3 R29, PT, PT, R2, 0x1f40, RZ ;  /* 0x00001f40021d7810 */ /* 0x000fc80007ffe0ff */
[----:B------:R0:W2:Y:S01]  /*1730*/  LDG.E R24, desc[UR6][R20.64] ;  /* 0x0000000614187981 */ /* 0x0000a2000c1e1900 */
[----:B----4-:R-:W-:-:S03]  /*1740*/  FFMA R9, R22, R9, R23 ;  /* 0x0000000916097223 */ /* 0x010fc60000000017 */
[----:B------:R-:W2:Y:S01]  /*1750*/  LDG.E R23, desc[UR6][R26.64+-0x4] ;  /* 0xfffffc061a177981 */ /* 0x000ea2000c1e1900 */
[----:B-----5:R-:W-:-:S03]  /*1760*/  FFMA R7, R6, R7, R9 ;  /* 0x0000000706077223 */ /* 0x020fc60000000009 */
[----:B------:R-:W3:Y:S04]  /*1770*/  LDG.E R9, desc[UR6][R26.64] ;  /* 0x000000061a097981 */ /* 0x000ee8000c1e1900 */
[----:B------:R-:W3:Y:S01]  /*1780*/  LDG.E R22, desc[UR6][R14.64+0x76c0] ;  /* 0x0076c0060e167981 */ /* 0x000ee2000c1e1900 */
[----:B------:R-:W-:Y:S01]  /*1790*/  FFMA R28, R4, R5, R7 ;  /* 0x00000005041c7223 */ /* 0x000fe20000000007 */
[----:B------:R-:W-:Y:S02]  /*17a0*/  IMAD.WIDE R4, R29, 0x4, R16 ;  /* 0x000000041d047825 */ /* 0x000fe400078e0210 */
[----:B------:R-:W4:Y:S01]  /*17b0*/  LDG.E R6, desc[UR6][R26.64+0x4] ;  /* 0x000004061a067981 */ /* 0x000f22000c1e1900 */
[----:B0-----:R-:W-:-:S03]  /*17c0*/  IADD3 R21, PT, PT, R2, 0x1fa4, RZ ;  /* 0x00001fa402157810 */ /* 0x001fc60007ffe0ff */
[----:B------:R-:W4:Y:S04]  /*17d0*/  LDG.E R7, desc[UR6][R10.64+0x76c0] ;  /* 0x0076c0060a077981 */ /* 0x000f28000c1e1900 */
[----:B------:R-:W5:Y:S01]  /*17e0*/  LDG.E R5, desc[UR6][R4.64] ;  /* 0x0000000604057981 */ /* 0x000f62000c1e1900 */
[----:B------:R-:W-:-:S03]  /*17f0*/  IMAD.WIDE.U32 R20, R21, 0x4, R16 ;  /* 0x0000000415147825 */ /* 0x000fc600078e0010 */
[----:B------:R-:W5:Y:S01]  /*1800*/  LDG.E R26, desc[UR6][R18.64] ;  /* 0x00000006121a7981 */ /* 0x000f62000c1e1900 */
[----:B------:R-:W-:-:S03]  /*1810*/  FFMA R8, R25, R8, R28 ;  /* 0x0000000819087223 */ /* 0x000fc6000000001c */
[----:B------:R0:W5:Y:S04]  /*1820*/  LDG.E R20, desc[UR6][R20.64] ;  /* 0x0000000614147981 */ /* 0x000168000c1e1900 */
[----:B------:R-:W5:Y:S04]  /*1830*/  LDG.E R4, desc[UR6][R18.64+-0x8] ;  /* 0xfffff80612047981 */ /* 0x000f68000c1e1900 */
[----:B------:R-:W5:Y:S04]  /*1840*/  LDG.E R25, desc[UR6][R18.64+-0x4] ;  /* 0xfffffc0612197981 */ /* 0x000f68000c1e1900 */
[----:B------:R-:W5:Y:S04]  /*1850*/  LDG.E R27, desc[UR6][R14.64+0x7d00] ;  /* 0x007d00060e1b7981 */ /* 0x000f68000c1e1900 */
[----:B------:R-:W5:Y:S04]  /*1860*/  LDG.E R29, desc[UR6][R18.64+0x4] ;  /* 0x00000406121d7981 */ /* 0x000f68000c1e1900 */
[----:B------:R-:W5:Y:S01]  /*1870*/  LDG.E R28, desc[UR6][R10.64+0x7d00] ;  /* 0x007d00060a1c7981 */ /* 0x000f62000c1e1900 */
[----:B0-----:R-:W-:Y:S01]  /*1880*/  IADD3 R21, PT, PT, R2, 0x2134, RZ ;  /* 0x0000213402157810 */ /* 0x001fe20007ffe0ff */
[----:B--2---:R-:W-:-:S04]  /*1890*/  FFMA R8, R23, R24, R8 ;  /* 0x0000001817087223 */ /* 0x004fc80000000008 */
[----:B---3--:R-:W-:Y:S01]  /*18a0*/  FFMA R9, R9, R22, R8 ;  /* 0x0000001609097223 */ /* 0x008fe20000000008 */
[----:B------:R-:W-:Y:S02]  /*18b0*/  IADD3 R8, PT, PT, R2, 0x20d0, RZ ;  /* 0x000020d002087810 */ /* 0x000fe40007ffe0ff */
[----:B------:R-:W-:Y:S01]  /*18c0*/  IADD3 R22, PT, PT, R3, 0x54, RZ ;  /* 0x0000005403167810 */ /* 0x000fe20007ffe0ff */
[----:B----4-:R-:W-:Y:S02]  /*18d0*/  FFMA R23, R6, R7, R9 ;  /* 0x0000000706177223 */ /* 0x010fe40000000009 */
[----:B------:R-:W-:-:S04]  /*18e0*/  IMAD.WIDE R8, R8, 0x4, R16 ;  /* 0x0000000408087825 */ /* 0x000fc800078e0210 */
[----:B------:R-:W-:Y:S02]  /*18f0*/  IMAD.WIDE R6, R22, 0x4, R12 ;  /* 0x0000000416067825 */ /* 0x000fe400078e020c */
[----:B------:R-:W2:Y:S04]  /*1900*/  LDG.E R8, desc[UR6][R8.64] ;  /* 0x0000000608087981 */ /* 0x000ea8000c1e1900 */
[----:B------:R-:W2:Y:S04]  /*1910*/  LDG.E R19, desc[UR6][R6.64+-0x8] ;  /* 0xfffff80606137981 */ /* 0x000ea8000c1e1900 */
[----:B------:R-:W3:Y:S01]  /*1920*/  LDG.E R18, desc[UR6][R6.64+-0x4] ;  /* 0xfffffc0606127981 */ /* 0x000ee2000c1e1900 */
[----:B-----5:R-:W-:Y:S01]  /*1930*/  FFMA R22, R4, R5, R23 ;  /* 0x0000000504167223 */ /* 0x020fe20000000017 */
[----:B------:R-:W-:-:S02]  /*1940*/  IMAD.WIDE.U32 R4, R21, 0x4, R16 ;  /* 0x0000000415047825 */ /* 0x000fc400078e0010 */
[----:B------:R-:W4:Y:S02]  /*1950*/  LDG.E R24, desc[UR6][R6.64] ;  /* 0x0000000606187981 */ /* 0x000f24000c1e1900 */
[----:B------:R-:W-:Y:S02]  /*1960*/  FFMA R21, R25, R20, R22 ;  /* 0x0000001419157223 */ /* 0x000fe40000000016 */
[----:B------:R-:W3:Y:S02]  /*1970*/  LDG.E R5, desc[UR6][R4.64] ;  /* 0x0000000604057981 */ /* 0x000ee4000c1e1900 */
[----:B------:R-:W-:Y:S01]  /*1980*/  FFMA R26, R26, R27, R21 ;  /* 0x0000001b1a1a7223 */ /* 0x000fe20000000015 */
[----:B------:R-:W-:Y:S01]  /*1990*/  IADD3 R23, PT, PT, R2, 0x2260, RZ ;  /* 0x0000226002177810 */ /* 0x000fe20007ffe0ff */
[----:B------:R-:W4:Y:S01]  /*19a0*/  LDG.E R25, desc[UR6][R14.64+0x8340] ;  /* 0x008340060e197981 */ /* 0x000f22000c1e1900 */
[----:B------:R-:W-:-:S03]  /*19b0*/  IADD3 R21, PT, PT, R3, 0x58, RZ ;  /* 0x0000005803157810 */ /* 0x000fc60007ffe0ff */
[----:B------:R-:W-:Y:S01]  /*19c0*/  IMAD.WIDE R22, R23, 0x4, R16 ;  /* 0x0000000417167825 */ /* 0x000fe200078e0210 */
[----:B------:R-:W5:Y:S04]  /*19d0*/  LDG.E R27, desc[UR6][R10.64+0x8340] ;  /* 0x008340060a1b7981 */ /* 0x000f68000c1e1900 */
[----:B------:R0:W5:Y:S01]  /*19e0*/  LDG.E R4, desc[UR6][R6.64+0x4] ;  /* 0x0000040606047981 */ /* 0x000162000c1e1900 */
[----:B------:R-:W-:-:S04]  /*19f0*/  IMAD.WIDE R20, R21, 0x4, R12 ;  /* 0x0000000415147825 */ /* 0x000fc800078e020c */
[----:B------:R-:W-:Y:S01]  /*1a00*/  FFMA R28, R29, R28, R26 ;  /* 0x0000001c1d1c7223 */ /* 0x000fe2000000001a */
[----:B------:R-:W-:Y:S01]  /*1a10*/  IADD3 R29, PT, PT, R2, 0x22c4, RZ ;  /* 0x000022c4021d7810 */ /* 0x000fe20007ffe0ff */
[----:B------:R1:W5:Y:S04]  /*1a20*/  LDG.E R22, desc[UR6][R22.64] ;  /* 0x0000000616167981 */ /* 0x000368000c1e1900 */
[----:B------:R-:W5:Y:S01]  /*1a30*/  LDG.E R9, desc[UR6][R20.64+-0x8] ;  /* 0xfffff80614097981 */ /* 0x000f62000c1e1900 */
[----:B0-----:R-:W-:-:S03]  /*1a40*/  IMAD.WIDE.U32 R6, R29, 0x4, R16 ;  /* 0x000000041d067825 */ /* 0x001fc600078e0010 */
[----:B------:R-:W5:Y:S04]  /*1a50*/  LDG.E R29, desc[UR6][R20.64+-0x4] ;  /* 0xfffffc06141d7981 */ /* 0x000f68000c1e1900 */
[----:B------:R-:W5:Y:S01]  /*1a60*/  LDG.E R6, desc[UR6][R6.64] ;  /* 0x0000000606067981 */ /* 0x000f62000c1e1900 */
[----:B-1----:R-:W-:-:S03]  /*1a70*/  IADD3 R23, PT, PT, R3, 0x60, RZ ;  /* 0x0000006003177810 */ /* 0x002fc60007ffe0ff */
[----:B------:R-:W5:Y:S04]  /*1a80*/  LDG.E R26, desc[UR6][R10.64+0x8980] ;  /* 0x008980060a1a7981 */ /* 0x000f68000c1e1900 */
[----:B------:R-:W5:Y:S01]  /*1a90*/  LDG.E R7, desc[UR6][R20.64+0x4] ;  /* 0x0000040614077981 */ /* 0x000f62000c1e1900 */
[----:B--2---:R-:W-:-:S04]  /*1aa0*/  FFMA R19, R19, R8, R28 ;  /* 0x0000000813137223 */ /* 0x004fc8000000001c */
[----:B---3--:R-:W-:-:S04]  /*1ab0*/  FFMA R5, R18, R5, R19 ;  /* 0x0000000512057223 */ /* 0x008fc80000000013 */
[----:B----4-:R-:W-:Y:S01]  /*1ac0*/  FFMA R5, R24, R25, R5 ;  /* 0x0000001918057223 */ /* 0x010fe20000000005 */
[----:B------:R-:W-:Y:S01]  /*1ad0*/  IADD3 R25, PT, PT, R3, 0x5c, RZ ;  /* 0x0000005c03197810 */ /* 0x000fe20007ffe0ff */
[----:B------:R0:W2:Y:S01]  /*1ae0*/  LDG.E R24, desc[UR6][R20.64] ;  /* 0x0000000614187981 */ /* 0x0000a2000c1e1900 */
[----:B------:R-:W-:-:S03]  /*1af0*/  IADD3 R19, PT, PT, R2, 0x23f0, RZ ;  /* 0x000023f002137810 */ /* 0x000fc60007ffe0ff */
[----:B------:R-:W2:Y:S01]  /*1b00*/  LDG.E R3, desc[UR6][R14.64+0x8980] ;  /* 0x008980060e037981 */ /* 0x000ea2000c1e1900 */
[----:B-----5:R-:W-:Y:S01]  /*1b10*/  FFMA R8, R4, R27, R5 ;  /* 0x0000001b04087223 */ /* 0x020fe20000000005 */
[----:B------:R-:W-:-:S04]  /*1b20*/  IMAD.WIDE R4, R25, 0x4, R12 ;  /* 0x0000000419047825 */ /* 0x000fc800078e020c */
[----:B------:R-:W-:Y:S01]  /*1b30*/  IMAD.WIDE R12, R23, 0x4, R12 ;  /* 0x00000004170c7825 */ /* 0x000fe200078e020c */
[----:B------:R-:W-:Y:S01]  /*1b40*/  IADD3 R23, PT, PT, R2, 0x2454, RZ ;  /* 0x0000245402177810 */ /* 0x000fe20007ffe0ff */
[----:B------:R-:W3:Y:S02]  /*1b50*/  LDG.E R25, desc[UR6][R4.64+-0x8] ;  /* 0xfffff80604197981 */ /* 0x000ee4000c1e1900 */
[----:B------:R-:W-:-:S04]  /*1b60*/  IMAD.WIDE R18, R19, 0x4, R16 ;  /* 0x0000000413127825 */ /* 0x000fc800078e0210 */
[----:B------:R-:W-:Y:S01]  /*1b70*/  FFMA R28, R9, R22, R8 ;  /* 0x00000016091c7223 */ /* 0x000fe20000000008 */
[----:B0-----:R-:W-:Y:S01]  /*1b80*/  IADD3 R21, PT, PT, R2, 0x2580, RZ ;  /* 0x0000258002157810 */ /* 0x001fe20007ffe0ff */
[----:B------:R-:W4:Y:S01]  /*1b90*/  LDG.E R22, desc[UR6][R4.64] ;  /* 0x0000000604167981 */ /* 0x000f22000c1e1900 */
[----:B------:R-:W-:-:S03]  /*1ba0*/  IMAD.WIDE.U32 R8, R23, 0x4, R16 ;  /* 0x0000000417087825 */ /* 0x000fc600078e0010 */
[----:B------:R0:W3:Y:S01]  /*1bb0*/  LDG.E R18, desc[UR6][R18.64] ;  /* 0x0000000612127981 */ /* 0x0000e2000c1e1900 */
[----:B------:R-:W-:-:S03]  /*1bc0*/  FFMA R6, R29, R6, R28 ;  /* 0x000000061d067223 */ /* 0x000fc6000000001c */
[----:B------:R-:W5:Y:S04]  /*1bd0*/  LDG.E R23, desc[UR6][R4.64+-0x4] ;  /* 0xfffffc0604177981 */ /* 0x000f68000c1e1900 */
[----:B------:R-:W5:Y:S01]  /*1be0*/  LDG.E R8, desc[UR6][R8.64] ;  /* 0x0000000608087981 */ /* 0x000f62000c1e1900 */
[--C-:B------:R-:W-:Y:S01]  /*1bf0*/  IMAD.WIDE R20, R21, 0x4, R16.reuse ;  /* 0x0000000415147825 */ /* 0x100fe200078e0210 */
[----:B0-----:R-:W-:Y:S02]  /*1c00*/  IADD3 R19, PT, PT, R2, 0x25e4, RZ ;  /* 0x000025e402137810 */ /* 0x001fe40007ffe0ff */
[----:B------:R-:W4:Y:S04]  /*1c10*/  LDG.E R29, desc[UR6][R14.64+0x8fc0] ;  /* 0x008fc0060e1d7981 */ /* 0x000f28000c1e1900 */
[----:B------:R0:W4:Y:S01]  /*1c20*/  LDG.E R27, desc[UR6][R4.64+0x4] ;  /* 0x00000406041b7981 */ /* 0x000122000c1e1900 */
[----:B------:R-:W-:-:S03]  /*1c30*/  IMAD.WIDE.U32 R16, R19, 0x4, R16 ;  /* 0x0000000413107825 */ /* 0x000fc600078e0010 */
[----:B------:R-:W4:Y:S04]  /*1c40*/  LDG.E R2, desc[UR6][R10.64+0x8fc0] ;  /* 0x008fc0060a027981 */ /* 0x000f28000c1e1900 */
[----:B------:R-:W4:Y:S01]  /*1c50*/  LDG.E R20, desc[UR6][R20.64] ;  /* 0x0000000614147981 */ /* 0x000f22000c1e1900 */
[----:B0-----:R-:W0:Y:S03]  /*1c60*/  LDC.64 R4, c[0x0][0x390] ;  /* 0x0000e400ff047b82 */ /* 0x001e260000000a00 */
[----:B------:R-:W4:Y:S04]  /*1c70*/  LDG.E R19, desc[UR6][R12.64+-0x8] ;  /* 0xfffff8060c137981 */ /* 0x000f28000c1e1900 */
[----:B------:R-:W4:Y:S04]  /*1c80*/  LDG.E R16, desc[UR6][R16.64] ;  /* 0x0000000610107981 */ /* 0x000f28000c1e1900 */
[----:B------:R-:W4:Y:S04]  /*1c90*/  LDG.E R9, desc[UR6][R12.64+-0x4] ;  /* 0xfffffc060c097981 */ /* 0x000f28000c1e1900 */
[----:B------:R-:W4:Y:S04]  /*1ca0*/  LDG.E R14, desc[UR6][R14.64+0x9600] ;  /* 0x009600060e0e7981 */ /* 0x000f28000c1e1900 */
[----:B------:R-:W4:Y:S04]  /*1cb0*/  LDG.E R17, desc[UR6][R12.64] ;  /* 0x000000060c117981 */ /* 0x000f28000c1e1900 */
[----:B------:R-:W4:Y:S04]  /*1cc0*/  LDG.E R28, desc[UR6][R12.64+0x4] ;  /* 0x000004060c1c7981 */ /* 0x000f28000c1e1900 */
[----:B------:R-:W4:Y:S01]  /*1cd0*/  LDG.E R11, desc[UR6][R10.64+0x9600] ;  /* 0x009600060a0b7981 */ /* 0x000f22000c1e1900 */
[----:B0-----:R-:W-:-:S04]  /*1ce0*/  IMAD.WIDE R4, R0, 0x4, R4 ;  /* 0x0000000400047825 */ /* 0x001fc800078e0204 */
[----:B--2---:R-:W-:-:S04]  /*1cf0*/  FFMA R6, R24, R3, R6 ;  /* 0x0000000318067223 */ /* 0x004fc80000000006 */
[----:B------:R-:W-:-:S04]  /*1d00*/  FFMA R6, R7, R26, R6 ;  /* 0x0000001a07067223 */ /* 0x000fc80000000006 */
[----:B---3--:R-:W-:-:S04]  /*1d10*/  FFMA R6, R25, R18, R6 ;  /* 0x0000001219067223 */ /* 0x008fc80000000006 */
[----:B-----5:R-:W-:-:S04]  /*1d20*/  FFMA R23, R23, R8, R6 ;  /* 0x0000000817177223 */ /* 0x020fc80000000006 */
[----:B----4-:R-:W-:-:S04]  /*1d30*/  FFMA R22, R22, R29, R23 ;  /* 0x0000001d16167223 */ /* 0x010fc80000000017 */
[----:B------:R-:W-:-:S04]  /*1d40*/  FFMA R2, R27, R2, R22 ;  /* 0x000000021b027223 */ /* 0x000fc80000000016 */
[----:B------:R-:W-:-:S04]  /*1d50*/  FFMA R20, R19, R20, R2 ;  /* 0x0000001413147223 */ /* 0x000fc80000000002 */
[----:B------:R-:W-:-:S04]  /*1d60*/  FFMA R16, R9, R16, R20 ;  /* 0x0000001009107223 */ /* 0x000fc80000000014 */
[----:B------:R-:W-:-:S04]  /*1d70*/  FFMA R17, R17, R14, R16 ;  /* 0x0000000e11117223 */ /* 0x000fc80000000010 */
[----:B------:R-:W-:-:S05]  /*1d80*/  FFMA R11, R28, R11, R17 ;  /* 0x0000000b1c0b7223 */ /* 0x000fca0000000011 */
[----:B------:R-:W-:Y:S01]  /*1d90*/  STG.E desc[UR6][R4.64], R11 ;  /* 0x0000000b04007986 */ /* 0x000fe2000c101906 */
[----:B------:R-:W-:Y:S05]  /*1da0*/  EXIT ;  /* 0x000000000000794d */ /* 0x000fea0003800000 */
.L_x_0:
[----:B------:R-:W-:-:S00]  /*1db0*/  BRA `(.L_x_0) ;  /* 0xfffffffc00fc7947 */ /* 0x000fc0000383ffff */
[----:B------:R-:W-:-:S00]  /*1dc0*/  NOP ;  /* 0x0000000000007918 */ /* 0x000fc00000000000 */
        /* <DEDUP_REMOVED lines=11> */
.L_x_1:


//--------------------- .nv.shared.reserved.0     --------------------------
	.section	.nv.shared.reserved.0,"aw",@nobits
	.weak		__nv_reservedSMEM_offset_0_alias
	.size		__nv_reservedSMEM_offset_0_alias, 0, 64
	.other		__nv_reservedSMEM_offset_0_alias,@"STO_CUDA_RESERVED_SHARED STV_DEFAULT"
__nv_reservedSMEM_offset_0_alias:
	.zero		0
	.zero		64


//--------------------- .nv.constant0._Z10matrix_mulPfS_S_ --------------------------
	.section	.nv.constant0._Z10matrix_mulPfS_S_,"a",@progbits
	.sectionflags	@""
	.align	4
.nv.constant0._Z10matrix_mulPfS_S_:
	.zero		920


//--------------------- SYMBOLS --------------------------

	.type		.nv.reservedSmem.offset0,@object
	.size		.nv.reservedSmem.offset0,0x4
